//
// Generated by NVIDIA NVVM Compiler
//
// Compiler Build ID: CL-36424714
// Cuda compilation tools, release 13.0, V13.0.88
// Based on NVVM 20.0.0
//

.version 9.0
.target sm_100
.address_size 64

	// .globl	default_function_kernel0
// _ZZ24default_function_kernel0E15pad_temp_shared has been demoted
// _ZZ24default_function_kernel0E13kernel_shared has been demoted

.visible .entry default_function_kernel0(
	.param .u64 .ptr .align 1 default_function_kernel0_param_0,
	.param .u64 .ptr .align 1 default_function_kernel0_param_1,
	.param .u64 .ptr .align 1 default_function_kernel0_param_2
)
{
	.reg .pred 	%p<107>;
	.reg .b16 	%rs<41>;
	.reg .b32 	%r<219>;
	.reg .b32 	%f<89>;
	.reg .b64 	%rd<21>;
	// demoted variable
	.shared .align 4 .b8 _ZZ24default_function_kernel0E15pad_temp_shared[27648];
	// demoted variable
	.shared .align 4 .b8 _ZZ24default_function_kernel0E13kernel_shared[3456];
	ld.param.u64 	%rd5, [default_function_kernel0_param_0];
	cvta.to.global.u64 	%rd1, %rd5;
	mov.u32 	%r64, %tid.z;
	mul.lo.s32 	%r1, %r64, 24;
	mov.u32 	%r2, %tid.x;
	shl.b32 	%r3, %r2, 2;
	mov.u32 	%r4, %tid.y;
	mul.lo.s32 	%r5, %r4, 247;
	mad.lo.s32 	%r6, %r64, 384, %r3;
	mad.lo.s32 	%r65, %r64, 3456, %r5;
	mul.lo.s32 	%r7, %r2, 36;
	add.s32 	%r8, %r65, %r7;
	mov.u32 	%r66, %ctaid.x;
	mul.lo.s32 	%r9, %r66, 7;
	mul.lo.s32 	%r67, %r2, 5;
	mad.lo.s32 	%r10, %r4, 31, %r67;
	mul.lo.s32 	%r68, %r64, 48;
	mul.lo.s32 	%r69, %r64, 144;
	mul.lo.s32 	%r11, %r64, 432;
	add.s32 	%r12, %r10, %r11;
	mov.u32 	%r13, %ctaid.z;
	cvt.u16.u32 	%rs1, %r10;
	shr.u16 	%rs2, %rs1, 4;
	mul.hi.u16 	%rs3, %rs2, 4855;
	shr.u16 	%rs4, %rs3, 1;
	cvt.u32.u16 	%r70, %rs4;
	add.s32 	%r14, %r64, %r70;
	mul.hi.u16 	%rs5, %rs1, -7281;
	shr.u16 	%rs6, %rs5, 3;
	cvt.u32.u16 	%r71, %rs6;
	add.s32 	%r15, %r68, %r71;
	mul.hi.u16 	%rs7, %rs1, -21845;
	shr.u16 	%rs8, %rs7, 1;
	cvt.u32.u16 	%r72, %rs8;
	add.s32 	%r16, %r69, %r72;
	add.s16 	%rs9, %rs1, 1;
	shr.u16 	%rs10, %rs9, 4;
	mul.hi.u16 	%rs11, %rs10, 4855;
	shr.u16 	%rs12, %rs11, 1;
	cvt.u32.u16 	%r73, %rs12;
	add.s32 	%r17, %r64, %r73;
	mul.hi.u16 	%rs13, %rs9, -7281;
	shr.u16 	%rs14, %rs13, 3;
	cvt.u32.u16 	%r74, %rs14;
	add.s32 	%r18, %r68, %r74;
	mul.hi.u16 	%rs15, %rs9, -21845;
	shr.u16 	%rs16, %rs15, 1;
	cvt.u32.u16 	%r75, %rs16;
	add.s32 	%r19, %r69, %r75;
	add.s16 	%rs17, %rs1, 2;
	shr.u16 	%rs18, %rs17, 4;
	mul.hi.u16 	%rs19, %rs18, 4855;
	shr.u16 	%rs20, %rs19, 1;
	cvt.u32.u16 	%r76, %rs20;
	add.s32 	%r20, %r64, %r76;
	mul.hi.u16 	%rs21, %rs17, -7281;
	shr.u16 	%rs22, %rs21, 3;
	cvt.u32.u16 	%r77, %rs22;
	add.s32 	%r21, %r68, %r77;
	mul.hi.u16 	%rs23, %rs17, -21845;
	shr.u16 	%rs24, %rs23, 1;
	cvt.u32.u16 	%r78, %rs24;
	add.s32 	%r22, %r69, %r78;
	add.s16 	%rs25, %rs1, 3;
	shr.u16 	%rs26, %rs25, 4;
	mul.hi.u16 	%rs27, %rs26, 4855;
	shr.u16 	%rs28, %rs27, 1;
	cvt.u32.u16 	%r79, %rs28;
	add.s32 	%r23, %r64, %r79;
	mul.hi.u16 	%rs29, %rs25, -7281;
	shr.u16 	%rs30, %rs29, 3;
	cvt.u32.u16 	%r80, %rs30;
	add.s32 	%r24, %r68, %r80;
	mul.hi.u16 	%rs31, %rs25, -21845;
	shr.u16 	%rs32, %rs31, 1;
	cvt.u32.u16 	%r81, %rs32;
	add.s32 	%r25, %r69, %r81;
	add.s16 	%rs33, %rs1, 4;
	shr.u16 	%rs34, %rs33, 4;
	mul.hi.u16 	%rs35, %rs34, 4855;
	shr.u16 	%rs36, %rs35, 1;
	cvt.u32.u16 	%r82, %rs36;
	add.s32 	%r26, %r64, %r82;
	mul.hi.u16 	%rs37, %rs33, -7281;
	shr.u16 	%rs38, %rs37, 3;
	cvt.u32.u16 	%r83, %rs38;
	add.s32 	%r27, %r68, %r83;
	mul.hi.u16 	%rs39, %rs33, -21845;
	shr.u16 	%rs40, %rs39, 1;
	cvt.u32.u16 	%r84, %rs40;
	add.s32 	%r28, %r69, %r84;
	mov.f32 	%f88, 0f00000000;
	mov.b32 	%r216, 0;
$L__BB0_1:
	bar.sync 	0;
	mov.u32 	%r30, %tid.z;
	mad.lo.s32 	%r86, %r30, 4704, %r9;
	mad.lo.s32 	%r87, %r216, 9408, %r86;
	add.s32 	%r31, %r87, -15;
	mov.b32 	%r217, 0;
$L__BB0_2:
	add.s32 	%r33, %r5, %r7;
	add.s32 	%r34, %r217, %r5;
	mul.hi.u32 	%r88, %r34, 954437177;
	shr.u32 	%r89, %r88, 1;
	add.s32 	%r35, %r89, %r3;
	shr.u32 	%r36, %r35, 4;
	add.s32 	%r90, %r36, %r1;
	setp.gt.u32 	%p1, %r90, 47;
	add.s32 	%r91, %r6, %r89;
	setp.gt.u32 	%p2, %r91, 767;
	or.pred  	%p3, %p1, %p2;
	@%p3 bra 	$L__BB0_10;
	add.s32 	%r37, %r8, %r217;
	setp.gt.u32 	%p4, %r37, 6911;
	@%p4 bra 	$L__BB0_10;
	add.s32 	%r93, %r33, %r217;
	setp.gt.u32 	%p5, %r93, 3455;
	add.s32 	%r95, %r217, %r7;
	setp.gt.u32 	%p6, %r95, 246;
	or.pred  	%p7, %p5, %p6;
	mov.f32 	%f84, 0f00000000;
	@%p7 bra 	$L__BB0_10;
	and.b32  	%r38, %r35, 15;
	setp.eq.s32 	%p8, %r38, 0;
	@%p8 bra 	$L__BB0_9;
	setp.eq.s32 	%p9, %r38, 15;
	@%p9 bra 	$L__BB0_9;
	mul.hi.u32 	%r96, %r34, 954437177;
	shr.u32 	%r97, %r96, 1;
	mul.lo.s32 	%r98, %r97, 9;
	sub.s32 	%r39, %r34, %r98;
	or.b32  	%r99, %r39, %r9;
	setp.eq.s32 	%p10, %r99, 0;
	add.s32 	%r100, %r39, %r9;
	setp.gt.u32 	%p11, %r100, 14;
	or.pred  	%p12, %p10, %p11;
	@%p12 bra 	$L__BB0_9;
	add.s32 	%r101, %r31, %r39;
	mad.lo.s32 	%r102, %r36, 196, %r101;
	mad.lo.s32 	%r103, %r38, 14, %r102;
	mul.wide.s32 	%rd6, %r103, 4;
	add.s64 	%rd7, %rd1, %rd6;
	ld.global.nc.f32 	%f84, [%rd7];
$L__BB0_9:
	shl.b32 	%r104, %r37, 2;
	mov.u32 	%r105, _ZZ24default_function_kernel0E15pad_temp_shared;
	add.s32 	%r106, %r105, %r104;
	st.shared.f32 	[%r106], %f84;
$L__BB0_10:
	add.s32 	%r40, %r217, 1;
	add.s32 	%r41, %r34, 1;
	mul.hi.u32 	%r107, %r41, 954437177;
	shr.u32 	%r108, %r107, 1;
	add.s32 	%r42, %r108, %r3;
	shr.u32 	%r43, %r42, 4;
	add.s32 	%r109, %r43, %r1;
	setp.gt.u32 	%p13, %r109, 47;
	add.s32 	%r111, %r6, %r108;
	setp.gt.u32 	%p14, %r111, 767;
	or.pred  	%p15, %p13, %p14;
	@%p15 bra 	$L__BB0_18;
	add.s32 	%r112, %r8, %r40;
	setp.gt.u32 	%p16, %r112, 6911;
	@%p16 bra 	$L__BB0_18;
	add.s32 	%r113, %r33, %r40;
	setp.gt.u32 	%p17, %r113, 3455;
	add.s32 	%r115, %r40, %r7;
	setp.gt.u32 	%p18, %r115, 246;
	or.pred  	%p19, %p17, %p18;
	mov.f32 	%f85, 0f00000000;
	@%p19 bra 	$L__BB0_18;
	and.b32  	%r44, %r42, 15;
	setp.eq.s32 	%p20, %r44, 0;
	@%p20 bra 	$L__BB0_17;
	setp.eq.s32 	%p21, %r44, 15;
	@%p21 bra 	$L__BB0_17;
	mul.hi.u32 	%r116, %r41, 954437177;
	shr.u32 	%r117, %r116, 1;
	mul.lo.s32 	%r118, %r117, 9;
	sub.s32 	%r45, %r41, %r118;
	or.b32  	%r119, %r45, %r9;
	setp.eq.s32 	%p22, %r119, 0;
	add.s32 	%r120, %r45, %r9;
	setp.gt.u32 	%p23, %r120, 14;
	or.pred  	%p24, %p22, %p23;
	@%p24 bra 	$L__BB0_17;
	add.s32 	%r121, %r31, %r45;
	mad.lo.s32 	%r122, %r43, 196, %r121;
	mad.lo.s32 	%r123, %r44, 14, %r122;
	mul.wide.s32 	%rd8, %r123, 4;
	add.s64 	%rd9, %rd1, %rd8;
	ld.global.nc.f32 	%f85, [%rd9];
$L__BB0_17:
	add.s32 	%r124, %r8, %r217;
	shl.b32 	%r125, %r124, 2;
	mov.u32 	%r126, _ZZ24default_function_kernel0E15pad_temp_shared;
	add.s32 	%r127, %r126, %r125;
	st.shared.f32 	[%r127+4], %f85;
$L__BB0_18:
	add.s32 	%r46, %r217, 2;
	add.s32 	%r47, %r34, 2;
	mul.hi.u32 	%r128, %r47, 954437177;
	shr.u32 	%r129, %r128, 1;
	add.s32 	%r48, %r129, %r3;
	shr.u32 	%r49, %r48, 4;
	add.s32 	%r130, %r49, %r1;
	setp.gt.u32 	%p25, %r130, 47;
	add.s32 	%r132, %r6, %r129;
	setp.gt.u32 	%p26, %r132, 767;
	or.pred  	%p27, %p25, %p26;
	@%p27 bra 	$L__BB0_26;
	add.s32 	%r133, %r8, %r46;
	setp.gt.u32 	%p28, %r133, 6911;
	@%p28 bra 	$L__BB0_26;
	add.s32 	%r134, %r33, %r46;
	setp.gt.u32 	%p29, %r134, 3455;
	add.s32 	%r136, %r46, %r7;
	setp.gt.u32 	%p30, %r136, 246;
	or.pred  	%p31, %p29, %p30;
	mov.f32 	%f86, 0f00000000;
	@%p31 bra 	$L__BB0_26;
	and.b32  	%r50, %r48, 15;
	setp.eq.s32 	%p32, %r50, 0;
	@%p32 bra 	$L__BB0_25;
	setp.eq.s32 	%p33, %r50, 15;
	@%p33 bra 	$L__BB0_25;
	mul.hi.u32 	%r137, %r47, 954437177;
	shr.u32 	%r138, %r137, 1;
	mul.lo.s32 	%r139, %r138, 9;
	sub.s32 	%r51, %r47, %r139;
	or.b32  	%r140, %r51, %r9;
	setp.eq.s32 	%p34, %r140, 0;
	add.s32 	%r141, %r51, %r9;
	setp.gt.u32 	%p35, %r141, 14;
	or.pred  	%p36, %p34, %p35;
	@%p36 bra 	$L__BB0_25;
	add.s32 	%r142, %r31, %r51;
	mad.lo.s32 	%r143, %r49, 196, %r142;
	mad.lo.s32 	%r144, %r50, 14, %r143;
	mul.wide.s32 	%rd10, %r144, 4;
	add.s64 	%rd11, %rd1, %rd10;
	ld.global.nc.f32 	%f86, [%rd11];
$L__BB0_25:
	add.s32 	%r145, %r8, %r217;
	shl.b32 	%r146, %r145, 2;
	mov.u32 	%r147, _ZZ24default_function_kernel0E15pad_temp_shared;
	add.s32 	%r148, %r147, %r146;
	st.shared.f32 	[%r148+8], %f86;
$L__BB0_26:
	add.s32 	%r52, %r217, 3;
	add.s32 	%r53, %r34, 3;
	mul.hi.u32 	%r149, %r53, 954437177;
	shr.u32 	%r150, %r149, 1;
	add.s32 	%r54, %r150, %r3;
	shr.u32 	%r55, %r54, 4;
	add.s32 	%r151, %r55, %r1;
	setp.gt.u32 	%p37, %r151, 47;
	add.s32 	%r153, %r6, %r150;
	setp.gt.u32 	%p38, %r153, 767;
	or.pred  	%p39, %p37, %p38;
	@%p39 bra 	$L__BB0_34;
	add.s32 	%r154, %r8, %r52;
	setp.gt.u32 	%p40, %r154, 6911;
	@%p40 bra 	$L__BB0_34;
	add.s32 	%r155, %r33, %r52;
	setp.gt.u32 	%p41, %r155, 3455;
	add.s32 	%r157, %r52, %r7;
	setp.gt.u32 	%p42, %r157, 246;
	or.pred  	%p43, %p41, %p42;
	mov.f32 	%f87, 0f00000000;
	@%p43 bra 	$L__BB0_34;
	and.b32  	%r56, %r54, 15;
	setp.eq.s32 	%p44, %r56, 0;
	@%p44 bra 	$L__BB0_33;
	setp.eq.s32 	%p45, %r56, 15;
	@%p45 bra 	$L__BB0_33;
	mul.hi.u32 	%r158, %r53, 954437177;
	shr.u32 	%r159, %r158, 1;
	mul.lo.s32 	%r160, %r159, 9;
	sub.s32 	%r57, %r53, %r160;
	or.b32  	%r161, %r57, %r9;
	setp.eq.s32 	%p46, %r161, 0;
	add.s32 	%r162, %r57, %r9;
	setp.gt.u32 	%p47, %r162, 14;
	or.pred  	%p48, %p46, %p47;
	@%p48 bra 	$L__BB0_33;
	add.s32 	%r163, %r31, %r57;
	mad.lo.s32 	%r164, %r55, 196, %r163;
	mad.lo.s32 	%r165, %r56, 14, %r164;
	mul.wide.s32 	%rd12, %r165, 4;
	add.s64 	%rd13, %rd1, %rd12;
	ld.global.nc.f32 	%f87, [%rd13];
$L__BB0_33:
	add.s32 	%r166, %r8, %r217;
	shl.b32 	%r167, %r166, 2;
	mov.u32 	%r168, _ZZ24default_function_kernel0E15pad_temp_shared;
	add.s32 	%r169, %r168, %r167;
	st.shared.f32 	[%r169+12], %f87;
$L__BB0_34:
	add.s32 	%r217, %r217, 4;
	setp.ne.s32 	%p49, %r217, 36;
	@%p49 bra 	$L__BB0_2;
	ld.param.u64 	%rd19, [default_function_kernel0_param_1];
	shl.b32 	%r171, %r12, 2;
	mov.u32 	%r172, _ZZ24default_function_kernel0E13kernel_shared;
	add.s32 	%r59, %r172, %r171;
	setp.gt.u32 	%p50, %r2, 6;
	setp.gt.u32 	%p51, %r10, 431;
	setp.gt.u32 	%p52, %r12, 863;
	setp.gt.u32 	%p53, %r16, 287;
	setp.gt.u32 	%p54, %r15, 95;
	setp.gt.u32 	%p55, %r14, 1;
	mul.lo.s32 	%r177, %r30, 1728;
	mad.lo.s32 	%r178, %r13, 3456, %r177;
	add.s32 	%r179, %r10, %r178;
	mad.lo.s32 	%r180, %r216, 432, %r179;
	or.pred  	%p56, %p55, %p54;
	or.pred  	%p57, %p56, %p53;
	or.pred  	%p58, %p57, %p52;
	or.pred  	%p59, %p58, %p51;
	or.pred  	%p60, %p59, %p50;
	cvta.to.global.u64 	%rd14, %rd19;
	mul.wide.u32 	%rd15, %r180, 4;
	add.s64 	%rd2, %rd14, %rd15;
	@%p60 bra 	$L__BB0_37;
	ld.global.nc.f32 	%f21, [%rd2];
	st.shared.f32 	[%r59], %f21;
$L__BB0_37:
	setp.gt.u32 	%p61, %r2, 5;
	setp.gt.u32 	%p62, %r10, 430;
	setp.gt.u32 	%p63, %r12, 862;
	setp.gt.u32 	%p64, %r19, 287;
	setp.gt.u32 	%p65, %r18, 95;
	setp.gt.u32 	%p66, %r17, 1;
	or.pred  	%p67, %p66, %p65;
	or.pred  	%p68, %p67, %p64;
	or.pred  	%p69, %p68, %p63;
	or.pred  	%p70, %p69, %p62;
	or.pred  	%p71, %p70, %p61;
	@%p71 bra 	$L__BB0_39;
	ld.global.nc.f32 	%f22, [%rd2+4];
	st.shared.f32 	[%r59+4], %f22;
$L__BB0_39:
	setp.gt.u32 	%p72, %r10, 429;
	setp.gt.u32 	%p73, %r12, 861;
	setp.gt.u32 	%p74, %r22, 287;
	setp.gt.u32 	%p75, %r21, 95;
	setp.gt.u32 	%p76, %r20, 1;
	setp.gt.u32 	%p77, %r2, 5;
	or.pred  	%p78, %p76, %p75;
	or.pred  	%p79, %p78, %p74;
	or.pred  	%p80, %p79, %p73;
	or.pred  	%p81, %p80, %p72;
	or.pred  	%p82, %p81, %p77;
	@%p82 bra 	$L__BB0_41;
	ld.global.nc.f32 	%f23, [%rd2+8];
	st.shared.f32 	[%r59+8], %f23;
$L__BB0_41:
	setp.gt.u32 	%p83, %r10, 428;
	setp.gt.u32 	%p84, %r12, 860;
	setp.gt.u32 	%p85, %r25, 287;
	setp.gt.u32 	%p86, %r24, 95;
	setp.gt.u32 	%p87, %r23, 1;
	setp.gt.u32 	%p88, %r2, 5;
	or.pred  	%p89, %p87, %p86;
	or.pred  	%p90, %p89, %p85;
	or.pred  	%p91, %p90, %p84;
	or.pred  	%p92, %p91, %p83;
	or.pred  	%p93, %p92, %p88;
	@%p93 bra 	$L__BB0_43;
	ld.global.nc.f32 	%f24, [%rd2+12];
	st.shared.f32 	[%r59+12], %f24;
$L__BB0_43:
	setp.gt.u32 	%p94, %r10, 427;
	setp.gt.u32 	%p95, %r12, 859;
	setp.gt.u32 	%p96, %r28, 287;
	setp.gt.u32 	%p97, %r27, 95;
	setp.gt.u32 	%p98, %r26, 1;
	setp.gt.u32 	%p99, %r2, 5;
	or.pred  	%p100, %p98, %p97;
	or.pred  	%p101, %p100, %p96;
	or.pred  	%p102, %p101, %p95;
	or.pred  	%p103, %p102, %p94;
	or.pred  	%p104, %p103, %p99;
	@%p104 bra 	$L__BB0_45;
	ld.global.nc.f32 	%f25, [%rd2+16];
	st.shared.f32 	[%r59+16], %f25;
$L__BB0_45:
	bar.sync 	0;
	mov.b32 	%r218, 0;
$L__BB0_46:
	mad.lo.s32 	%r202, %r218, 288, %r2;
	mad.lo.s32 	%r203, %r218, 18, %r11;
	mad.lo.s32 	%r204, %r4, 9, %r202;
	shl.b32 	%r205, %r204, 2;
	mov.u32 	%r206, _ZZ24default_function_kernel0E15pad_temp_shared;
	add.s32 	%r207, %r206, %r205;
	ld.shared.f32 	%f26, [%r207];
	ld.shared.f32 	%f27, [%r207+4];
	ld.shared.f32 	%f28, [%r207+8];
	ld.shared.f32 	%f29, [%r207+576];
	ld.shared.f32 	%f30, [%r207+580];
	ld.shared.f32 	%f31, [%r207+584];
	shl.b32 	%r208, %r203, 2;
	mov.u32 	%r209, _ZZ24default_function_kernel0E13kernel_shared;
	add.s32 	%r210, %r209, %r208;
	ld.shared.f32 	%f32, [%r210];
	ld.shared.f32 	%f33, [%r210+4];
	ld.shared.f32 	%f34, [%r210+8];
	ld.shared.f32 	%f35, [%r210+36];
	ld.shared.f32 	%f36, [%r210+40];
	ld.shared.f32 	%f37, [%r210+44];
	fma.rn.f32 	%f38, %f26, %f32, %f88;
	fma.rn.f32 	%f39, %f27, %f33, %f38;
	fma.rn.f32 	%f40, %f28, %f34, %f39;
	fma.rn.f32 	%f41, %f29, %f35, %f40;
	fma.rn.f32 	%f42, %f30, %f36, %f41;
	fma.rn.f32 	%f43, %f31, %f37, %f42;
	ld.shared.f32 	%f44, [%r207+36];
	ld.shared.f32 	%f45, [%r207+40];
	ld.shared.f32 	%f46, [%r207+44];
	ld.shared.f32 	%f47, [%r207+612];
	ld.shared.f32 	%f48, [%r207+616];
	ld.shared.f32 	%f49, [%r207+620];
	ld.shared.f32 	%f50, [%r210+12];
	ld.shared.f32 	%f51, [%r210+16];
	ld.shared.f32 	%f52, [%r210+20];
	ld.shared.f32 	%f53, [%r210+48];
	ld.shared.f32 	%f54, [%r210+52];
	ld.shared.f32 	%f55, [%r210+56];
	fma.rn.f32 	%f56, %f44, %f50, %f43;
	fma.rn.f32 	%f57, %f45, %f51, %f56;
	fma.rn.f32 	%f58, %f46, %f52, %f57;
	fma.rn.f32 	%f59, %f47, %f53, %f58;
	fma.rn.f32 	%f60, %f48, %f54, %f59;
	fma.rn.f32 	%f61, %f49, %f55, %f60;
	ld.shared.f32 	%f62, [%r207+72];
	ld.shared.f32 	%f63, [%r207+76];
	ld.shared.f32 	%f64, [%r207+80];
	ld.shared.f32 	%f65, [%r207+648];
	ld.shared.f32 	%f66, [%r207+652];
	ld.shared.f32 	%f67, [%r207+656];
	ld.shared.f32 	%f68, [%r210+24];
	ld.shared.f32 	%f69, [%r210+28];
	ld.shared.f32 	%f70, [%r210+32];
	ld.shared.f32 	%f71, [%r210+60];
	ld.shared.f32 	%f72, [%r210+64];
	ld.shared.f32 	%f73, [%r210+68];
	fma.rn.f32 	%f74, %f62, %f68, %f61;
	fma.rn.f32 	%f75, %f63, %f69, %f74;
	fma.rn.f32 	%f76, %f64, %f70, %f75;
	fma.rn.f32 	%f77, %f65, %f71, %f76;
	fma.rn.f32 	%f78, %f66, %f72, %f77;
	fma.rn.f32 	%f88, %f67, %f73, %f78;
	add.s32 	%r218, %r218, 1;
	setp.ne.s32 	%p105, %r218, 24;
	@%p105 bra 	$L__BB0_46;
	add.s32 	%r216, %r216, 1;
	setp.ne.s32 	%p106, %r216, 4;
	@%p106 bra 	$L__BB0_1;
	ld.param.u64 	%rd20, [default_function_kernel0_param_2];
	cvta.to.global.u64 	%rd16, %rd20;
	mov.u32 	%r211, %tid.z;
	mad.lo.s32 	%r212, %r211, 196, %r2;
	mad.lo.s32 	%r213, %r13, 392, %r212;
	mad.lo.s32 	%r214, %r4, 14, %r213;
	add.s32 	%r215, %r214, %r9;
	mul.wide.u32 	%rd17, %r215, 4;
	add.s64 	%rd18, %rd16, %rd17;
	st.global.f32 	[%rd18], %f88;
	ret;

}


// ===== COMPILED SASS (sm_100) =====

	.target	sm_100

	.elftype	@"ET_EXEC"


//--------------------- .note.nv.tkinfo           --------------------------
	.section	.note.nv.tkinfo,"",@"SHT_NOTE"
	.sectionflags	@"SHF_NOTE_NV_TKINFO"
	.tkinfo
        /*0018*/ 	.word	0x00000002
        /*0030*/ 	.string	""
        /*0030*/ 	.string	"ptxas"
        /*0030*/ 	.string	"Cuda compilation tools, release 13.0, V13.0.88"
        /*0030*/ 	.string	"Build cuda_13.0.r13.0/compiler.36424714_0"
        /*0030*/ 	.string	"-arch sm_100 -m 64 "



//--------------------- .note.nv.cuinfo           --------------------------
	.section	.note.nv.cuinfo,"",@"SHT_NOTE"
	.sectionflags	@"SHF_NOTE_NV_CUINFO"
        /*0018*/ 	.short	0x0002
        /*001a*/ 	.short	0x0064
        /*001c*/ 	.short	0x0082
	.zero		2


//--------------------- .nv.info                  --------------------------
	.section	.nv.info,"",@"SHT_CUDA_INFO"
	.align	4


	//----- nvinfo : EIATTR_REGCOUNT
	.align		4
        /*0000*/ 	.byte	0x04, 0x2f
        /*0002*/ 	.short	(.L_1 - .L_0)
	.align		4
.L_0:
        /*0004*/ 	.word	index@(default_function_kernel0)
        /*0008*/ 	.word	0x0000001f


	//----- nvinfo : EIATTR_FRAME_SIZE
	.align		4
.L_1:
        /*000c*/ 	.byte	0x04, 0x11
        /*000e*/ 	.short	(.L_3 - .L_2)
	.align		4
.L_2:
        /*0010*/ 	.word	index@(default_function_kernel0)
        /*0014*/ 	.word	0x00000000


	//----- nvinfo : EIATTR_MIN_STACK_SIZE
	.align		4
.L_3:
        /*0018*/ 	.byte	0x04, 0x12
        /*001a*/ 	.short	(.L_5 - .L_4)
	.align		4
.L_4:
        /*001c*/ 	.word	index@(default_function_kernel0)
        /*0020*/ 	.word	0x00000000
.L_5:


//--------------------- .nv.compat                --------------------------
	.section	.nv.compat,"",@"SHT_CUDA_COMPAT_INFO"
	.align	4
        /*0000*/ 	.byte	0x02, 0x09, 0x00, 0x00, 0x02, 0x02, 0x01, 0x00, 0x02, 0x05, 0x05, 0x00, 0x03, 0x07, 0x01, 0x01
        /*0010*/ 	.byte	0x02, 0x03, 0x00, 0x00, 0x02, 0x06, 0x01, 0x00, 0x04, 0x0b, 0x08, 0x00, 0x09, 0x00, 0x00, 0x00
        /*0020*/ 	.byte	0x00, 0x00, 0x00, 0x00


//--------------------- .nv.info.default_function_kernel0 --------------------------
	.section	.nv.info.default_function_kernel0,"",@"SHT_CUDA_INFO"
	.sectionflags	@""
	.align	4


	//----- nvinfo : EIATTR_CUDA_API_VERSION
	.align		4
        /*0000*/ 	.byte	0x04, 0x37
        /*0002*/ 	.short	(.L_7 - .L_6)
.L_6:
        /*0004*/ 	.word	0x00000082


	//----- nvinfo : EIATTR_KPARAM_INFO
	.align		4
.L_7:
        /*0008*/ 	.byte	0x04, 0x17
        /*000a*/ 	.short	(.L_9 - .L_8)
.L_8:
        /*000c*/ 	.word	0x00000000
        /*0010*/ 	.short	0x0002
        /*0012*/ 	.short	0x0010
        /*0014*/ 	.byte	0x00, 0xf5, 0x21, 0x00


	//----- nvinfo : EIATTR_KPARAM_INFO
	.align		4
.L_9:
        /*0018*/ 	.byte	0x04, 0x17
        /*001a*/ 	.short	(.L_11 - .L_10)
.L_10:
        /*001c*/ 	.word	0x00000000
        /*0020*/ 	.short	0x0001
        /*0022*/ 	.short	0x0008
        /*0024*/ 	.byte	0x00, 0xf5, 0x21, 0x00


	//----- nvinfo : EIATTR_KPARAM_INFO
	.align		4
.L_11:
        /*0028*/ 	.byte	0x04, 0x17
        /*002a*/ 	.short	(.L_13 - .L_12)
.L_12:
        /*002c*/ 	.word	0x00000000
        /*0030*/ 	.short	0x0000
        /*0032*/ 	.short	0x0000
        /*0034*/ 	.byte	0x00, 0xf5, 0x21, 0x00


	//----- nvinfo : EIATTR_SPARSE_MMA_MASK
	.align		4
.L_13:
        /*0038*/ 	.byte	0x03, 0x50
        /*003a*/ 	.short	0x0000


	//----- nvinfo : EIATTR_MAXREG_COUNT
	.align		4
        /*003c*/ 	.byte	0x03, 0x1b
        /*003e*/ 	.short	0x00ff


	//----- nvinfo : EIATTR_NUM_BARRIERS
	.align		4
        /*0040*/ 	.byte	0x02, 0x4c
        /*0042*/ 	.byte	0x01
	.zero		1


	//----- nvinfo : EIATTR_MERCURY_ISA_VERSION
	.align		4
        /*0044*/ 	.byte	0x03, 0x5f
        /*0046*/ 	.short	0x0101


	//----- nvinfo : EIATTR_VRC_CTA_INIT_COUNT
	.align		4
        /*0048*/ 	.byte	0x02, 0x4a
	.zero		1
	.zero		1


	//----- nvinfo : EIATTR_EXIT_INSTR_OFFSETS
	.align		4
        /*004c*/ 	.byte	0x04, 0x1c
        /*004e*/ 	.short	(.L_15 - .L_14)


	//   ....[0]....
.L_14:
        /*0050*/ 	.word	0x00001700


	//----- nvinfo : EIATTR_CRS_STACK_SIZE
	.align		4
.L_15:
        /*0054*/ 	.byte	0x04, 0x1e
        /*0056*/ 	.short	(.L_17 - .L_16)
.L_16:
        /*0058*/ 	.word	0x00000000


	//----- nvinfo : EIATTR_CBANK_PARAM_SIZE
	.align		4
.L_17:
        /*005c*/ 	.byte	0x03, 0x19
        /*005e*/ 	.short	0x0018


	//----- nvinfo : EIATTR_PARAM_CBANK
	.align		4
        /*0060*/ 	.byte	0x04, 0x0a
        /*0062*/ 	.short	(.L_19 - .L_18)
	.align		4
.L_18:
        /*0064*/ 	.word	index@(.nv.constant0.default_function_kernel0)
        /*0068*/ 	.short	0x0380
        /*006a*/ 	.short	0x0018


	//----- nvinfo : EIATTR_SW_WAR
	.align		4
.L_19:
        /*006c*/ 	.byte	0x04, 0x36
        /*006e*/ 	.short	(.L_21 - .L_20)
.L_20:
        /*0070*/ 	.word	0x00000008
.L_21:


//--------------------- .nv.callgraph             --------------------------
	.section	.nv.callgraph,"",@"SHT_CUDA_CALLGRAPH"
	.align	4
	.sectionentsize	8
	.align		4
        /*0000*/ 	.word	0x00000000
	.align		4
        /*0004*/ 	.word	0xffffffff
	.align		4
        /*0008*/ 	.word	0x00000000
	.align		4
        /*000c*/ 	.word	0xfffffffe
	.align		4
        /*0010*/ 	.word	0x00000000
	.align		4
        /*0014*/ 	.word	0xfffffffd
	.align		4
        /*0018*/ 	.word	0x00000000
	.align		4
        /*001c*/ 	.word	0xfffffffc


//--------------------- .text.default_function_kernel0 --------------------------
	.section	.text.default_function_kernel0,"ax",@progbits
	.align	128
        .global         default_function_kernel0
        .type           default_function_kernel0,@function
        .size           default_function_kernel0,(.L_x_20 - default_function_kernel0)
        .other          default_function_kernel0,@"STO_CUDA_ENTRY STV_DEFAULT"
default_function_kernel0:
.text.default_function_kernel0:
[----:B------:R-:W-:Y:S01]  /*0000*/  LDC R1, c[0x0][0x37c] ;  /* 0x0000df00ff017b82 */ /* 0x000fe20000000800 */
[----:B------:R-:W0:Y:S01]  /*0010*/  S2R R8, SR_TID.X ;  /* 0x0000000000087919 */ /* 0x000e220000002100 */
[----:B------:R-:W1:Y:S01]  /*0020*/  LDCU.64 UR8, c[0x0][0x358] ;  /* 0x00006b00ff0877ac */ /* 0x000e620008000a00 */
[----:B------:R-:W2:Y:S01]  /*0030*/  S2R R7, SR_TID.Y ;  /* 0x0000000000077919 */ /* 0x000ea20000002200 */
[----:B------:R-:W3:Y:S01]  /*0040*/  S2R R20, SR_TID.Z ;  /* 0x0000000000147919 */ /* 0x000ee20000002300 */
[C---:B0-----:R-:W-:Y:S02]  /*0050*/  IMAD R6, R8.reuse, 0x5, RZ ;  /* 0x0000000508067824 */ /* 0x041fe400078e02ff */
[----:B------:R-:W-:Y:S02]  /*0060*/  IMAD.SHL.U32 R22, R8, 0x4, RZ ;  /* 0x0000000408167824 */ /* 0x000fe400078e00ff */
[----:B--2---:R-:W-:-:S04]  /*0070*/  IMAD R6, R7, 0x1f, R6 ;  /* 0x0000001f07067824 */ /* 0x004fc800078e0206 */
[C---:B------:R-:W-:Y:S01]  /*0080*/  VIADD R11, R6.reuse, 0x1 ;  /* 0x00000001060b7836 */ /* 0x040fe20000000000 */
[C---:B------:R-:W-:Y:S01]  /*0090*/  LOP3.LUT R3, R6.reuse, 0xffff, RZ, 0xc0, !PT ;  /* 0x0000ffff06037812 */ /* 0x040fe200078ec0ff */
[C---:B------:R-:W-:Y:S02]  /*00a0*/  VIADD R9, R6.reuse, 0x3 ;  /* 0x0000000306097836 */ /* 0x040fe40000000000 */
[----:B------:R-:W-:Y:S01]  /*00b0*/  VIADD R5, R6, 0x4 ;  /* 0x0000000406057836 */ /* 0x000fe20000000000 */
[----:B------:R-:W-:Y:S01]  /*00c0*/  LOP3.LUT R11, R11, 0xffff, RZ, 0xc0, !PT ;  /* 0x0000ffff0b0b7812 */ /* 0x000fe200078ec0ff */
[----:B---3--:R-:W-:Y:S01]  /*00d0*/  IMAD R0, R20, 0x30, RZ ;  /* 0x0000003014007824 */ /* 0x008fe200078e02ff */
[----:B------:R-:W-:Y:S01]  /*00e0*/  LOP3.LUT R9, R9, 0xffff, RZ, 0xc0, !PT ;  /* 0x0000ffff09097812 */ /* 0x000fe200078ec0ff */
[----:B------:R-:W-:Y:S01]  /*00f0*/  IMAD R13, R3, 0xe38f, RZ ;  /* 0x0000e38f030d7824 */ /* 0x000fe200078e02ff */
[----:B------:R-:W-:Y:S01]  /*0100*/  LOP3.LUT R5, R5, 0xffff, RZ, 0xc0, !PT ;  /* 0x0000ffff05057812 */ /* 0x000fe200078ec0ff */
[----:B------:R-:W-:Y:S01]  /*0110*/  VIADD R10, R6, 0x2 ;  /* 0x00000002060a7836 */ /* 0x000fe20000000000 */
[----:B------:R-:W-:Y:S01]  /*0120*/  SHF.R.U32.HI R14, RZ, 0x4, R3 ;  /* 0x00000004ff0e7819 */ /* 0x000fe20000011603 */
[----:B------:R-:W-:Y:S01]  /*0130*/  IMAD R17, R9, 0xe38f, RZ ;  /* 0x0000e38f09117824 */ /* 0x000fe200078e02ff */
[-C--:B------:R-:W-:Y:S01]  /*0140*/  LEA.HI R2, R13, R0.reuse, RZ, 0xd ;  /* 0x000000000d027211 */ /* 0x080fe200078f68ff */
[----:B------:R-:W-:Y:S01]  /*0150*/  IMAD R13, R11, 0xe38f, RZ ;  /* 0x0000e38f0b0d7824 */ /* 0x000fe200078e02ff */
[----:B------:R-:W-:Y:S01]  /*0160*/  LOP3.LUT R14, R14, 0xffff, RZ, 0xc0, !PT ;  /* 0x0000ffff0e0e7812 */ /* 0x000fe200078ec0ff */
[----:B------:R-:W-:Y:S01]  /*0170*/  IMAD R19, R5, 0xe38f, RZ ;  /* 0x0000e38f05137824 */ /* 0x000fe200078e02ff */
[-C--:B------:R-:W-:Y:S01]  /*0180*/  LEA.HI R16, R17, R0.reuse, RZ, 0xd ;  /* 0x0000000011107211 */ /* 0x080fe200078f68ff */
[----:B------:R-:W-:Y:S01]  /*0190*/  IMAD R3, R3, 0xaaab, RZ ;  /* 0x0000aaab03037824 */ /* 0x000fe200078e02ff */
[-C--:B------:R-:W-:Y:S01]  /*01a0*/  LEA.HI R13, R13, R0.reuse, RZ, 0xd ;  /* 0x000000000d0d7211 */ /* 0x080fe200078f68ff */
[----:B------:R-:W-:Y:S01]  /*01b0*/  IMAD R23, R9, 0xaaab, RZ ;  /* 0x0000aaab09177824 */ /* 0x000fe200078e02ff */
[----:B------:R-:W-:Y:S01]  /*01c0*/  LEA.HI R17, R19, R0, RZ, 0xd ;  /* 0x0000000013117211 */ /* 0x000fe200078f68ff */
[----:B------:R-:W-:Y:S01]  /*01d0*/  IMAD R19, R11, 0xaaab, RZ ;  /* 0x0000aaab0b137824 */ /* 0x000fe200078e02ff */
[----:B------:R-:W-:Y:S01]  /*01e0*/  LOP3.LUT R10, R10, 0xffff, RZ, 0xc0, !PT ;  /* 0x0000ffff0a0a7812 */ /* 0x000fe200078ec0ff */
[----:B------:R-:W-:Y:S01]  /*01f0*/  IMAD R25, R5, 0xaaab, RZ ;  /* 0x0000aaab05197824 */ /* 0x000fe200078e02ff */
[----:B------:R-:W-:-:S02]  /*0200*/  SHF.R.U32.HI R11, RZ, 0x4, R11 ;  /* 0x00000004ff0b7819 */ /* 0x000fc4000001160b */
[----:B------:R-:W-:Y:S01]  /*0210*/  ISETP.GT.U32.AND P2, PT, R13, 0x5f, PT ;  /* 0x0000005f0d00780c */ /* 0x000fe20003f44070 */
[----:B------:R-:W-:Y:S01]  /*0220*/  IMAD R13, R14, 0x12f7, RZ ;  /* 0x000012f70e0d7824 */ /* 0x000fe200078e02ff */
[----:B------:R-:W-:Y:S01]  /*0230*/  ISETP.GT.U32.AND P1, PT, R2, 0x5f, PT ;  /* 0x0000005f0200780c */ /* 0x000fe20003f24070 */
[C---:B------:R-:W-:Y:S01]  /*0240*/  IMAD R15, R10.reuse, 0xe38f, RZ ;  /* 0x0000e38f0a0f7824 */ /* 0x040fe200078e02ff */
[----:B------:R-:W-:Y:S01]  /*0250*/  LOP3.LUT R14, R11, 0xffff, RZ, 0xc0, !PT ;  /* 0x0000ffff0b0e7812 */ /* 0x000fe200078ec0ff */
[----:B------:R-:W-:Y:S01]  /*0260*/  IMAD R21, R10, 0xaaab, RZ ;  /* 0x0000aaab0a157824 */ /* 0x000fe200078e02ff */
[----:B------:R-:W-:Y:S01]  /*0270*/  SHF.R.U32.HI R10, RZ, 0x4, R10 ;  /* 0x00000004ff0a7819 */ /* 0x000fe2000001160a */
[----:B------:R-:W-:Y:S01]  /*0280*/  IMAD R2, R20, 0x90, RZ ;  /* 0x0000009014027824 */ /* 0x000fe200078e02ff */
[----:B------:R-:W-:Y:S02]  /*0290*/  SHF.R.U32.HI R11, RZ, 0x4, R9 ;  /* 0x00000004ff0b7819 */ /* 0x000fe40000011609 */
[----:B------:R-:W-:Y:S01]  /*02a0*/  LEA.HI R9, R13, R20, RZ, 0xf ;  /* 0x000000140d097211 */ /* 0x000fe200078f78ff */
[----:B------:R-:W-:Y:S01]  /*02b0*/  IMAD R13, R14, 0x12f7, RZ ;  /* 0x000012f70e0d7824 */ /* 0x000fe200078e02ff */
[----:B------:R-:W-:-:S02]  /*02c0*/  SHF.R.U32.HI R5, RZ, 0x4, R5 ;  /* 0x00000004ff057819 */ /* 0x000fc40000011605 */
[----:B------:R-:W-:Y:S02]  /*02d0*/  LOP3.LUT R10, R10, 0xffff, RZ, 0xc0, !PT ;  /* 0x0000ffff0a0a7812 */ /* 0x000fe400078ec0ff */
[----:B------:R-:W-:Y:S02]  /*02e0*/  LEA.HI R12, R3, R2, RZ, 0xf ;  /* 0x00000002030c7211 */ /* 0x000fe400078f78ff */
[----:B------:R-:W-:Y:S01]  /*02f0*/  ISETP.GT.U32.OR P1, PT, R9, 0x1, P1 ;  /* 0x000000010900780c */ /* 0x000fe20000f24470 */
[----:B------:R-:W-:Y:S01]  /*0300*/  IMAD R9, R10, 0x12f7, RZ ;  /* 0x000012f70a097824 */ /* 0x000fe200078e02ff */
[----:B------:R-:W-:Y:S02]  /*0310*/  LOP3.LUT R14, R5, 0xffff, RZ, 0xc0, !PT ;  /* 0x0000ffff050e7812 */ /* 0x000fe400078ec0ff */
[----:B------:R-:W-:Y:S02]  /*0320*/  LEA.HI R5, R13, R20, RZ, 0xf ;  /* 0x000000140d057211 */ /* 0x000fe400078f78ff */
[----:B------:R-:W-:Y:S01]  /*0330*/  LEA.HI R15, R15, R0, RZ, 0xd ;  /* 0x000000000f0f7211 */ /* 0x000fe200078f68ff */
[----:B------:R-:W-:Y:S01]  /*0340*/  IMAD R13, R14, 0x12f7, RZ ;  /* 0x000012f70e0d7824 */ /* 0x000fe200078e02ff */
[----:B------:R-:W-:-:S02]  /*0350*/  ISETP.GT.U32.OR P1, PT, R12, 0x11f, P1 ;  /* 0x0000011f0c00780c */ /* 0x000fc40000f24470 */
[----:B------:R-:W0:Y:S01]  /*0360*/  S2R R12, SR_CTAID.X ;  /* 0x00000000000c7919 */ /* 0x000e220000002500 */
[----:B------:R-:W-:Y:S02]  /*0370*/  LOP3.LUT R11, R11, 0xffff, RZ, 0xc0, !PT ;  /* 0x0000ffff0b0b7812 */ /* 0x000fe400078ec0ff */
[----:B------:R-:W-:Y:S02]  /*0380*/  ISETP.GT.U32.OR P2, PT, R5, 0x1, P2 ;  /* 0x000000010500780c */ /* 0x000fe40001744470 */
[----:B------:R-:W-:Y:S01]  /*0390*/  ISETP.GT.U32.AND P3, PT, R15, 0x5f, PT ;  /* 0x0000005f0f00780c */ /* 0x000fe20003f64070 */
[----:B------:R-:W-:Y:S01]  /*03a0*/  IMAD R11, R11, 0x12f7, RZ ;  /* 0x000012f70b0b7824 */ /* 0x000fe200078e02ff */
[----:B------:R-:W-:Y:S01]  /*03b0*/  LEA.HI R5, R9, R20, RZ, 0xf ;  /* 0x0000001409057211 */ /* 0x000fe200078f78ff */
[----:B------:R-:W-:Y:S01]  /*03c0*/  IMAD.MOV.U32 R15, RZ, RZ, RZ ;  /* 0x000000ffff0f7224 */ /* 0x000fe200078e00ff */
[----:B------:R-:W-:Y:S01]  /*03d0*/  LEA.HI R3, R21, R2, RZ, 0xf ;  /* 0x0000000215037211 */ /* 0x000fe200078f78ff */
[----:B------:R-:W-:Y:S01]  /*03e0*/  IMAD R21, R7, 0xf7, RZ ;  /* 0x000000f707157824 */ /* 0x000fe200078e02ff */
[----:B------:R-:W-:Y:S01]  /*03f0*/  ISETP.GT.U32.OR P3, PT, R5, 0x1, P3 ;  /* 0x000000010500780c */ /* 0x000fe20001f64470 */
[----:B------:R-:W-:Y:S01]  /*0400*/  IMAD R5, R20, 0x1b0, RZ ;  /* 0x000001b014057824 */ /* 0x000fe200078e02ff */
[----:B------:R-:W-:-:S02]  /*0410*/  ISETP.GT.U32.AND P4, PT, R16, 0x5f, PT ;  /* 0x0000005f1000780c */ /* 0x000fc40003f84070 */
[----:B------:R-:W-:Y:S02]  /*0420*/  ISETP.GT.U32.OR P3, PT, R3, 0x11f, P3 ;  /* 0x0000011f0300780c */ /* 0x000fe40001f64470 */
[----:B------:R-:W-:Y:S01]  /*0430*/  ISETP.GT.U32.AND P0, PT, R17, 0x5f, PT ;  /* 0x0000005f1100780c */ /* 0x000fe20003f04070 */
[----:B------:R-:W2:Y:S01]  /*0440*/  S2R R3, SR_CTAID.Z ;  /* 0x0000000000037919 */ /* 0x000ea20000002700 */
[-C--:B------:R-:W-:Y:S02]  /*0450*/  LEA.HI R9, R11, R20.reuse, RZ, 0xf ;  /* 0x000000140b097211 */ /* 0x080fe400078f78ff */
[----:B------:R-:W-:Y:S02]  /*0460*/  LEA.HI R10, R13, R20, RZ, 0xf ;  /* 0x000000140d0a7211 */ /* 0x000fe400078f78ff */
[-C--:B------:R-:W-:Y:S02]  /*0470*/  LEA.HI R4, R19, R2.reuse, RZ, 0xf ;  /* 0x0000000213047211 */ /* 0x080fe400078f78ff */
[----:B------:R-:W-:-:S02]  /*0480*/  LEA.HI R0, R23, R2, RZ, 0xf ;  /* 0x0000000217007211 */ /* 0x000fc400078f78ff */
[----:B------:R-:W-:Y:S02]  /*0490*/  LEA.HI R2, R25, R2, RZ, 0xf ;  /* 0x0000000219027211 */ /* 0x000fe400078f78ff */
[----:B------:R-:W-:Y:S01]  /*04a0*/  ISETP.GT.U32.OR P4, PT, R9, 0x1, P4 ;  /* 0x000000010900780c */ /* 0x000fe20002784470 */
[----:B------:R-:W-:Y:S01]  /*04b0*/  IMAD R9, R20, 0xd80, R21 ;  /* 0x00000d8014097824 */ /* 0x000fe200078e0215 */
[----:B------:R-:W-:Y:S01]  /*04c0*/  ISETP.GT.U32.OR P0, PT, R10, 0x1, P0 ;  /* 0x000000010a00780c */ /* 0x000fe20000704470 */
[----:B------:R-:W-:Y:S01]  /*04d0*/  IMAD R20, R20, 0x180, R22 ;  /* 0x0000018014147824 */ /* 0x000fe200078e0216 */
[----:B------:R-:W-:Y:S01]  /*04e0*/  ISETP.GT.U32.OR P2, PT, R4, 0x11f, P2 ;  /* 0x0000011f0400780c */ /* 0x000fe20001744470 */
[----:B------:R-:W-:Y:S01]  /*04f0*/  IMAD R9, R8, 0x24, R9 ;  /* 0x0000002408097824 */ /* 0x000fe200078e0209 */
[----:B------:R-:W-:Y:S02]  /*0500*/  IADD3 R4, PT, PT, R6, R5, RZ ;  /* 0x0000000506047210 */ /* 0x000fe40007ffe0ff */
[----:B------:R-:W-:Y:S01]  /*0510*/  ISETP.GT.U32.OR P4, PT, R0, 0x11f, P4 ;  /* 0x0000011f0000780c */ /* 0x000fe20002784470 */
[----:B0-----:R-:W-:Y:S01]  /*0520*/  IMAD R0, R12, 0x7, RZ ;  /* 0x000000070c007824 */ /* 0x001fe200078e02ff */
[----:B------:R-:W-:Y:S01]  /*0530*/  ISETP.GT.U32.OR P0, PT, R2, 0x11f, P0 ;  /* 0x0000011f0200780c */ /* 0x000fe20000704470 */
[----:B------:R-:W-:Y:S01]  /*0540*/  IMAD.MOV.U32 R2, RZ, RZ, RZ ;  /* 0x000000ffff027224 */ /* 0x000fe200078e00ff */
[----:B------:R-:W-:-:S02]  /*0550*/  ISETP.GT.U32.OR P1, PT, R4, 0x35f, P1 ;  /* 0x0000035f0400780c */ /* 0x000fc40000f24470 */
[C---:B------:R-:W-:Y:S02]  /*0560*/  ISETP.GT.U32.OR P2, PT, R4.reuse, 0x35e, P2 ;  /* 0x0000035e0400780c */ /* 0x040fe40001744470 */
[C---:B------:R-:W-:Y:S02]  /*0570*/  ISETP.GT.U32.OR P3, PT, R4.reuse, 0x35d, P3 ;  /* 0x0000035d0400780c */ /* 0x040fe40001f64470 */
[C---:B------:R-:W-:Y:S02]  /*0580*/  ISETP.GT.U32.OR P4, PT, R4.reuse, 0x35c, P4 ;  /* 0x0000035c0400780c */ /* 0x040fe40002784470 */
[----:B------:R-:W-:Y:S02]  /*0590*/  ISETP.GT.U32.OR P0, PT, R4, 0x35b, P0 ;  /* 0x0000035b0400780c */ /* 0x000fe40000704470 */
[C---:B------:R-:W-:Y:S02]  /*05a0*/  ISETP.GT.U32.OR P1, PT, R6.reuse, 0x1af, P1 ;  /* 0x000001af0600780c */ /* 0x040fe40000f24470 */
[----:B------:R-:W-:-:S02]  /*05b0*/  ISETP.GT.U32.OR P2, PT, R6, 0x1ae, P2 ;  /* 0x000001ae0600780c */ /* 0x000fc40001744470 */
[C---:B------:R-:W-:Y:S02]  /*05c0*/  ISETP.GT.U32.OR P3, PT, R6.reuse, 0x1ad, P3 ;  /* 0x000001ad0600780c */ /* 0x040fe40001f64470 */
[C---:B------:R-:W-:Y:S02]  /*05d0*/  ISETP.GT.U32.OR P4, PT, R6.reuse, 0x1ac, P4 ;  /* 0x000001ac0600780c */ /* 0x040fe40002784470 */
[----:B------:R-:W-:Y:S02]  /*05e0*/  ISETP.GT.U32.OR P0, PT, R6, 0x1ab, P0 ;  /* 0x000001ab0600780c */ /* 0x000fe40000704470 */
[C---:B------:R-:W-:Y:S02]  /*05f0*/  ISETP.GT.U32.OR P1, PT, R8.reuse, 0x6, P1 ;  /* 0x000000060800780c */ /* 0x040fe40000f24470 */
[C---:B------:R-:W-:Y:S02]  /*0600*/  ISETP.GT.U32.OR P2, PT, R8.reuse, 0x5, P2 ;  /* 0x000000050800780c */ /* 0x040fe40001744470 */
[----:B------:R-:W-:-:S02]  /*0610*/  ISETP.GT.U32.OR P3, PT, R8, 0x5, P3 ;  /* 0x000000050800780c */ /* 0x000fc40001f64470 */
[C---:B------:R-:W-:Y:S02]  /*0620*/  ISETP.GT.U32.OR P4, PT, R8.reuse, 0x5, P4 ;  /* 0x000000050800780c */ /* 0x040fe40002784470 */
[----:B-12---:R-:W-:-:S13]  /*0630*/  ISETP.GT.U32.OR P0, PT, R8, 0x5, P0 ;  /* 0x000000050800780c */ /* 0x006fda0000704470 */
.L_x_18:
[----:B------:R-:W0:Y:S01]  /*0640*/  S2R R12, SR_TID.Z ;  /* 0x00000000000c7919 */ /* 0x000e220000002300 */
[----:B------:R-:W-:Y:S02]  /*0650*/  HFMA2 R14, -RZ, RZ, 0, 0 ;  /* 0x00000000ff0e7431 */ /* 0x000fe400000001ff */
[----:B------:R-:W-:Y:S01]  /*0660*/  IMAD R13, R8, 0x24, R21 ;  /* 0x00000024080d7824 */ /* 0x000fe200078e0215 */
[----:B------:R-:W-:Y:S01]  /*0670*/  BAR.SYNC.DEFER_BLOCKING 0x0 ;  /* 0x0000000000007b1d */ /* 0x000fe20000010000 */
[----:B0-----:R-:W-:-:S04]  /*0680*/  IMAD R11, R12, 0x1260, R0 ;  /* 0x000012600c0b7824 */ /* 0x001fc800078e0200 */
[----:B------:R-:W-:-:S04]  /*0690*/  IMAD R11, R2, 0x24c0, R11 ;  /* 0x000024c0020b7824 */ /* 0x000fc800078e020b */
[----:B------:R-:W-:-:S07]  /*06a0*/  VIADD R16, R11, 0xfffffff1 ;  /* 0xfffffff10b107836 */ /* 0x000fce0000000000 */
.L_x_16:
[----:B------:R-:W-:Y:S01]  /*06b0*/  IMAD.IADD R17, R21, 0x1, R14 ;  /* 0x0000000115117824 */ /* 0x000fe200078e020e */
[----:B------:R-:W-:Y:S03]  /*06c0*/  BSSY.RECONVERGENT B0, `(.L_x_0) ;  /* 0x0000028000007945 */ /* 0x000fe60003800200 */
[----:B------:R-:W-:-:S05]  /*06d0*/  IMAD.HI.U32 R10, R17, 0x38e38e39, RZ ;  /* 0x38e38e39110a7827 */ /* 0x000fca00078e00ff */
[----:B0-----:R-:W-:-:S04]  /*06e0*/  SHF.R.U32.HI R11, RZ, 0x1, R10 ;  /* 0x00000001ff0b7819 */ /* 0x001fc8000001160a */
[----:B------:R-:W-:Y:S01]  /*06f0*/  IADD3 R23, PT, PT, R20, R11, RZ ;  /* 0x0000000b14177210 */ /* 0x000fe20007ffe0ff */
[----:B------:R-:W-:-:S03]  /*0700*/  IMAD.IADD R10, R22, 0x1, R11 ;  /* 0x00000001160a7824 */ /* 0x000fc600078e020b */
[----:B------:R-:W-:Y:S02]  /*0710*/  ISETP.GT.U32.AND P5, PT, R23, 0x2ff, PT ;  /* 0x000002ff1700780c */ /* 0x000fe40003fa4070 */
[----:B------:R-:W-:-:S05]  /*0720*/  SHF.R.U32.HI R19, RZ, 0x4, R10 ;  /* 0x00000004ff137819 */ /* 0x000fca000001160a */
[----:B------:R-:W-:-:S05]  /*0730*/  IMAD R18, R12, 0x18, R19 ;  /* 0x000000180c127824 */ /* 0x000fca00078e0213 */
[----:B------:R-:W-:-:S13]  /*0740*/  ISETP.GT.U32.OR P5, PT, R18, 0x2f, P5 ;  /* 0x0000002f1200780c */ /* 0x000fda0002fa4470 */
[----:B------:R-:W-:Y:S05]  /*0750*/  @P5 BRA `(.L_x_1) ;  /* 0x0000000000785947 */ /* 0x000fea0003800000 */
[----:B------:R-:W-:-:S05]  /*0760*/  IMAD.IADD R18, R9, 0x1, R14 ;  /* 0x0000000109127824 */ /* 0x000fca00078e020e */
[----:B------:R-:W-:-:S13]  /*0770*/  ISETP.GT.U32.AND P5, PT, R18, 0x1aff, PT ;  /* 0x00001aff1200780c */ /* 0x000fda0003fa4070 */
[----:B------:R-:W-:Y:S05]  /*0780*/  @P5 BRA `(.L_x_1) ;  /* 0x00000000006c5947 */ /* 0x000fea0003800000 */
[--C-:B------:R-:W-:Y:S02]  /*0790*/  IMAD R24, R8, 0x24, R14.reuse ;  /* 0x0000002408187824 */ /* 0x100fe400078e020e */
[----:B------:R-:W-:-:S03]  /*07a0*/  IMAD.IADD R23, R13, 0x1, R14 ;  /* 0x000000010d177824 */ /* 0x000fc600078e020e */
[----:B------:R-:W-:-:S04]  /*07b0*/  ISETP.GT.U32.AND P5, PT, R24, 0xf6, PT ;  /* 0x000000f61800780c */ /* 0x000fc80003fa4070 */
[----:B------:R-:W-:-:S13]  /*07c0*/  ISETP.GT.U32.OR P5, PT, R23, 0xd7f, P5 ;  /* 0x00000d7f1700780c */ /* 0x000fda0002fa4470 */
[----:B------:R-:W-:Y:S05]  /*07d0*/  @P5 BRA `(.L_x_1) ;  /* 0x0000000000585947 */ /* 0x000fea0003800000 */
[----:B------:R-:W-:Y:S01]  /*07e0*/  LOP3.LUT P5, R23, R10, 0xf, RZ, 0xc0, !PT ;  /* 0x0000000f0a177812 */ /* 0x000fe200078ac0ff */
[----:B------:R-:W-:Y:S01]  /*07f0*/  BSSY.RECONVERGENT B1, `(.L_x_2) ;  /* 0x000000f000017945 */ /* 0x000fe20003800200 */
[----:B------:R-:W-:Y:S02]  /*0800*/  IMAD.MOV.U32 R10, RZ, RZ, RZ ;  /* 0x000000ffff0a7224 */ /* 0x000fe400078e00ff */
[----:B------:R-:W-:-:S13]  /*0810*/  ISETP.EQ.OR P5, PT, R23, 0xf, !P5 ;  /* 0x0000000f1700780c */ /* 0x000fda0006fa2670 */
[----:B------:R-:W-:Y:S05]  /*0820*/  @P5 BRA `(.L_x_3) ;  /* 0x00000000002c5947 */ /* 0x000fea0003800000 */
[----:B------:R-:W-:-:S05]  /*0830*/  IMAD R25, R11, -0x9, R17 ;  /* 0xfffffff70b197824 */ /* 0x000fca00078e0211 */
[----:B------:R-:W-:Y:S02]  /*0840*/  LOP3.LUT P5, RZ, R25, R0, RZ, 0xfc, !PT ;  /* 0x0000000019ff7212 */ /* 0x000fe400078afcff */
[----:B------:R-:W-:-:S04]  /*0850*/  IADD3 R11, PT, PT, R0, R25, RZ ;  /* 0x00000019000b7210 */ /* 0x000fc80007ffe0ff */
[----:B------:R-:W-:-:S13]  /*0860*/  ISETP.GT.U32.OR P5, PT, R11, 0xe, !P5 ;  /* 0x0000000e0b00780c */ /* 0x000fda0006fa4470 */
[----:B------:R-:W-:Y:S05]  /*0870*/  @P5 BRA `(.L_x_3) ;  /* 0x0000000000185947 */ /* 0x000fea0003800000 */
[----:B------:R-:W0:Y:S01]  /*0880*/  LDC.64 R10, c[0x0][0x380] ;  /* 0x0000e000ff0a7b82 */ /* 0x000e220000000a00 */
[----:B------:R-:W-:-:S04]  /*0890*/  IMAD.IADD R24, R16, 0x1, R25 ;  /* 0x0000000110187824 */ /* 0x000fc800078e0219 */
[----:B------:R-:W-:-:S04]  /*08a0*/  IMAD R24, R19, 0xc4, R24 ;  /* 0x000000c413187824 */ /* 0x000fc800078e0218 */
[----:B------:R-:W-:-:S04]  /*08b0*/  IMAD R19, R23, 0xe, R24 ;  /* 0x0000000e17137824 */ /* 0x000fc800078e0218 */
[----:B0-----:R-:W-:-:S06]  /*08c0*/  IMAD.WIDE R10, R19, 0x4, R10 ;  /* 0x00000004130a7825 */ /* 0x001fcc00078e020a */
[----:B------:R0:W5:Y:S02]  /*08d0*/  LDG.E.CONSTANT R10, desc[UR8][R10.64] ;  /* 0x000000080a0a7981 */ /* 0x000164000c1e9900 */
.L_x_3:
[----:B------:R-:W-:Y:S05]  /*08e0*/  BSYNC.RECONVERGENT B1 ;  /* 0x0000000000017941 */ /* 0x000fea0003800200 */
.L_x_2:
[----:B------:R-:W1:Y:S01]  /*08f0*/  S2UR UR5, SR_CgaCtaId ;  /* 0x00000000000579c3 */ /* 0x000e620000008800 */
[----:B------:R-:W-:Y:S02]  /*0900*/  UMOV UR4, 0x400 ;  /* 0x0000040000047882 */ /* 0x000fe40000000000 */
[----:B-1----:R-:W-:-:S06]  /*0910*/  ULEA UR4, UR5, UR4, 0x18 ;  /* 0x0000000405047291 */ /* 0x002fcc000f8ec0ff */
[----:B0-----:R-:W-:-:S05]  /*0920*/  LEA R11, R18, UR4, 0x2 ;  /* 0x00000004120b7c11 */ /* 0x001fca000f8e10ff */
[----:B-----5:R0:W-:Y:S02]  /*0930*/  STS [R11], R10 ;  /* 0x0000000a0b007388 */ /* 0x0201e40000000800 */
.L_x_1:
[----:B------:R-:W-:Y:S05]  /*0940*/  BSYNC.RECONVERGENT B0 ;  /* 0x0000000000007941 */ /* 0x000fea0003800200 */
.L_x_0:
[----:B0-----:R-:W-:Y:S01]  /*0950*/  VIADD R10, R17, 0x1 ;  /* 0x00000001110a7836 */ /* 0x001fe20000000000 */
[----:B------:R-:W-:Y:S03]  /*0960*/  BSSY.RECONVERGENT B0, `(.L_x_4) ;  /* 0x0000029000007945 */ /* 0x000fe60003800200 */
[----:B------:R-:W-:-:S05]  /*0970*/  IMAD.HI.U32 R11, R10, 0x38e38e39, RZ ;  /* 0x38e38e390a0b7827 */ /* 0x000fca00078e00ff */
[----:B------:R-:W-:-:S04]  /*0980*/  SHF.R.U32.HI R11, RZ, 0x1, R11 ;  /* 0x00000001ff0b7819 */ /* 0x000fc8000001160b */
[----:B------:R-:W-:Y:S01]  /*0990*/  IADD3 R18, PT, PT, R20, R11, RZ ;  /* 0x0000000b14127210 */ /* 0x000fe20007ffe0ff */
[----:B------:R-:W-:-:S03]  /*09a0*/  IMAD.IADD R23, R22, 0x1, R11 ;  /* 0x0000000116177824 */ /* 0x000fc600078e020b */
[----:B------:R-:W-:Y:S01]  /*09b0*/  ISETP.GT.U32.AND P5, PT, R18, 0x2ff, PT ;  /* 0x000002ff1200780c */ /* 0x000fe20003fa4070 */
[----:B------:R-:W-:Y:S01]  /*09c0*/  VIADD R18, R14, 0x1 ;  /* 0x000000010e127836 */ /* 0x000fe20000000000 */
[----:B------:R-:W-:-:S05]  /*09d0*/  SHF.R.U32.HI R19, RZ, 0x4, R23 ;  /* 0x00000004ff137819 */ /* 0x000fca0000011617 */
[----:B------:R-:W-:-:S05]  /*09e0*/  IMAD R24, R12, 0x18, R19 ;  /* 0x000000180c187824 */ /* 0x000fca00078e0213 */
[----:B------:R-:W-:Y:S01]  /*09f0*/  ISETP.GT.U32.OR P5, PT, R24, 0x2f, P5 ;  /* 0x0000002f1800780c */ /* 0x000fe20002fa4470 */
[----:B------:R-:W-:-:S05]  /*0a00*/  IMAD.IADD R24, R9, 0x1, R18 ;  /* 0x0000000109187824 */ /* 0x000fca00078e0212 */
[----:B------:R-:W-:-:S13]  /*0a10*/  ISETP.GT.U32.OR P5, PT, R24, 0x1aff, P5 ;  /* 0x00001aff1800780c */ /* 0x000fda0002fa4470 */
        /* <DEDUP_REMOVED lines=8> */
[----:B------:R-:W-:Y:S02]  /*0aa0*/  MOV R18, RZ ;  /* 0x000000ff00127202 */ /* 0x000fe40000000f00 */
[----:B------:R-:W-:-:S13]  /*0ab0*/  ISETP.EQ.OR P5, PT, R23, 0xf, !P5 ;  /* 0x0000000f1700780c */ /* 0x000fda0006fa2670 */
[----:B------:R-:W-:Y:S05]  /*0ac0*/  @P5 BRA `(.L_x_7) ;  /* 0x00000000002c5947 */ /* 0x000fea0003800000 */
[----:B------:R-:W-:-:S04]  /*0ad0*/  IMAD R25, R11, -0x9, R10 ;  /* 0xfffffff70b197824 */ /* 0x000fc800078e020a */
[----:B------:R-:W-:Y:S01]  /*0ae0*/  IMAD.IADD R10, R0, 0x1, R25 ;  /* 0x00000001000a7824 */ /* 0x000fe200078e0219 */
[----:B------:R-:W-:-:S04]  /*0af0*/  LOP3.LUT P5, RZ, R25, R0, RZ, 0xfc, !PT ;  /* 0x0000000019ff7212 */ /* 0x000fc800078afcff */
[----:B------:R-:W-:-:S13]  /*0b00*/  ISETP.GT.U32.OR P5, PT, R10, 0xe, !P5 ;  /* 0x0000000e0a00780c */ /* 0x000fda0006fa4470 */
[----:B------:R-:W-:Y:S05]  /*0b10*/  @P5 BRA `(.L_x_7) ;  /* 0x0000000000185947 */ /* 0x000fea0003800000 */
[----:B------:R-:W0:Y:S01]  /*0b20*/  LDC.64 R10, c[0x0][0x380] ;  /* 0x0000e000ff0a7b82 */ /* 0x000e220000000a00 */
[----:B------:R-:W-:-:S04]  /*0b30*/  IMAD.IADD R18, R16, 0x1, R25 ;  /* 0x0000000110127824 */ /* 0x000fc800078e0219 */
[----:B------:R-:W-:-:S04]  /*0b40*/  IMAD R18, R19, 0xc4, R18 ;  /* 0x000000c413127824 */ /* 0x000fc800078e0212 */
[----:B------:R-:W-:-:S04]  /*0b50*/  IMAD R19, R23, 0xe, R18 ;  /* 0x0000000e17137824 */ /* 0x000fc800078e0212 */
[----:B0-----:R-:W-:-:S05]  /*0b60*/  IMAD.WIDE R10, R19, 0x4, R10 ;  /* 0x00000004130a7825 */ /* 0x001fca00078e020a */
[----:B------:R0:W5:Y:S02]  /*0b70*/  LDG.E.CONSTANT R18, desc[UR8][R10.64] ;  /* 0x000000080a127981 */ /* 0x000164000c1e9900 */
.L_x_7:
[----:B------:R-:W-:Y:S05]  /*0b80*/  BSYNC.RECONVERGENT B1 ;  /* 0x0000000000017941 */ /* 0x000fea0003800200 */
.L_x_6:
[----:B------:R-:W1:Y:S01]  /*0b90*/  S2UR UR5, SR_CgaCtaId ;  /* 0x00000000000579c3 */ /* 0x000e620000008800 */
[----:B------:R-:W-:Y:S01]  /*0ba0*/  UMOV UR4, 0x400 ;  /* 0x0000040000047882 */ /* 0x000fe20000000000 */
[----:B0-----:R-:W-:Y:S01]  /*0bb0*/  IMAD.IADD R11, R9, 0x1, R14 ;  /* 0x00000001090b7824 */ /* 0x001fe200078e020e */
[----:B-1----:R-:W-:-:S06]  /*0bc0*/  ULEA UR4, UR5, UR4, 0x18 ;  /* 0x0000000405047291 */ /* 0x002fcc000f8ec0ff */
[----:B------:R-:W-:-:S05]  /*0bd0*/  LEA R11, R11, UR4, 0x2 ;  /* 0x000000040b0b7c11 */ /* 0x000fca000f8e10ff */
[----:B-----5:R0:W-:Y:S02]  /*0be0*/  STS [R11+0x4], R18 ;  /* 0x000004120b007388 */ /* 0x0201e40000000800 */
.L_x_5:
[----:B------:R-:W-:Y:S05]  /*0bf0*/  BSYNC.RECONVERGENT B0 ;  /* 0x0000000000007941 */ /* 0x000fea0003800200 */
.L_x_4:
[----:B------:R-:W-:Y:S01]  /*0c00*/  IADD3 R10, PT, PT, R17, 0x2, RZ ;  /* 0x00000002110a7810 */ /* 0x000fe20007ffe0ff */
[----:B------:R-:W-:Y:S04]  /*0c10*/  BSSY.RECONVERGENT B0, `(.L_x_8) ;  /* 0x0000029000007945 */ /* 0x000fe80003800200 */
[----:B0-----:R-:W-:-:S05]  /*0c20*/  IMAD.HI.U32 R11, R10, 0x38e38e39, RZ ;  /* 0x38e38e390a0b7827 */ /* 0x001fca00078e00ff */
[----:B------:R-:W-:-:S05]  /*0c30*/  SHF.R.U32.HI R11, RZ, 0x1, R11 ;  /* 0x00000001ff0b7819 */ /* 0x000fca000001160b */
[--C-:B------:R-:W-:Y:S02]  /*0c40*/  IMAD.IADD R23, R22, 0x1, R11.reuse ;  /* 0x0000000116177824 */ /* 0x100fe400078e020b */
[----:B------:R-:W-:-:S03]  /*0c50*/  IMAD.IADD R18, R20, 0x1, R11 ;  /* 0x0000000114127824 */ /* 0x000fc600078e020b */
[----:B------:R-:W-:Y:S02]  /*0c60*/  SHF.R.U32.HI R19, RZ, 0x4, R23 ;  /* 0x00000004ff137819 */ /* 0x000fe40000011617 */
[----:B------:R-:W-:Y:S01]  /*0c70*/  ISETP.GT.U32.AND P5, PT, R18, 0x2ff, PT ;  /* 0x000002ff1200780c */ /* 0x000fe20003fa4070 */
[----:B------:R-:W-:Y:S02]  /*0c80*/  VIADD R18, R14, 0x2 ;  /* 0x000000020e127836 */ /* 0x000fe40000000000 */
[----:B------:R-:W-:-:S05]  /*0c90*/  IMAD R24, R12, 0x18, R19 ;  /* 0x000000180c187824 */ /* 0x000fca00078e0213 */
[----:B------:R-:W-:Y:S02]  /*0ca0*/  ISETP.GT.U32.OR P5, PT, R24, 0x2f, P5 ;  /* 0x0000002f1800780c */ /* 0x000fe40002fa4470 */
[----:B------:R-:W-:-:S04]  /*0cb0*/  IADD3 R24, PT, PT, R9, R18, RZ ;  /* 0x0000001209187210 */ /* 0x000fc80007ffe0ff */
        /* <DEDUP_REMOVED lines=18> */
[----:B------:R-:W-:-:S05]  /*0de0*/  IADD3 R18, PT, PT, R16, R25, RZ ;  /* 0x0000001910127210 */ /* 0x000fca0007ffe0ff */
[----:B------:R-:W-:-:S04]  /*0df0*/  IMAD R18, R19, 0xc4, R18 ;  /* 0x000000c413127824 */ /* 0x000fc800078e0212 */
[----:B------:R-:W-:-:S04]  /*0e00*/  IMAD R19, R23, 0xe, R18 ;  /* 0x0000000e17137824 */ /* 0x000fc800078e0212 */
[----:B0-----:R-:W-:-:S05]  /*0e10*/  IMAD.WIDE R10, R19, 0x4, R10 ;  /* 0x00000004130a7825 */ /* 0x001fca00078e020a */
[----:B------:R0:W5:Y:S02]  /*0e20*/  LDG.E.CONSTANT R18, desc[UR8][R10.64] ;  /* 0x000000080a127981 */ /* 0x000164000c1e9900 */
.L_x_11:
[----:B------:R-:W-:Y:S05]  /*0e30*/  BSYNC.RECONVERGENT B1 ;  /* 0x0000000000017941 */ /* 0x000fea0003800200 */
.L_x_10:
[----:B------:R-:W1:Y:S01]  /*0e40*/  S2UR UR5, SR_CgaCtaId ;  /* 0x00000000000579c3 */ /* 0x000e620000008800 */
[----:B------:R-:W-:Y:S01]  /*0e50*/  UMOV UR4, 0x400 ;  /* 0x0000040000047882 */ /* 0x000fe20000000000 */
[----:B0-----:R-:W-:Y:S01]  /*0e60*/  IMAD.IADD R10, R9, 0x1, R14 ;  /* 0x00000001090a7824 */ /* 0x001fe200078e020e */
[----:B-1----:R-:W-:-:S06]  /*0e70*/  ULEA UR4, UR5, UR4, 0x18 ;  /* 0x0000000405047291 */ /* 0x002fcc000f8ec0ff */
[----:B------:R-:W-:-:S05]  /*0e80*/  LEA R11, R10, UR4, 0x2 ;  /* 0x000000040a0b7c11 */ /* 0x000fca000f8e10ff */
[----:B-----5:R0:W-:Y:S02]  /*0e90*/  STS [R11+0x8], R18 ;  /* 0x000008120b007388 */ /* 0x0201e40000000800 */
.L_x_9:
[----:B------:R-:W-:Y:S05]  /*0ea0*/  BSYNC.RECONVERGENT B0 ;  /* 0x0000000000007941 */ /* 0x000fea0003800200 */
.L_x_8:
[----:B------:R-:W-:Y:S01]  /*0eb0*/  VIADD R10, R17, 0x3 ;  /* 0x00000003110a7836 */ /* 0x000fe20000000000 */
[----:B------:R-:W-:Y:S01]  /*0ec0*/  BSSY.RECONVERGENT B0, `(.L_x_12) ;  /* 0x0000029000007945 */ /* 0x000fe20003800200 */
[----:B0-----:R-:W-:Y:S02]  /*0ed0*/  VIADD R18, R14, 0x3 ;  /* 0x000000030e127836 */ /* 0x001fe40000000000 */
[----:B------:R-:W-:-:S05]  /*0ee0*/  IMAD.HI.U32 R11, R10, 0x38e38e39, RZ ;  /* 0x38e38e390a0b7827 */ /* 0x000fca00078e00ff */
[----:B------:R-:W-:-:S04]  /*0ef0*/  SHF.R.U32.HI R11, RZ, 0x1, R11 ;  /* 0x00000001ff0b7819 */ /* 0x000fc8000001160b */
[----:B------:R-:W-:Y:S01]  /*0f00*/  IADD3 R24, PT, PT, R20, R11, RZ ;  /* 0x0000000b14187210 */ /* 0x000fe20007ffe0ff */
[----:B------:R-:W-:-:S03]  /*0f10*/  IMAD.IADD R19, R22, 0x1, R11 ;  /* 0x0000000116137824 */ /* 0x000fc600078e020b */
[----:B------:R-:W-:Y:S01]  /*0f20*/  ISETP.GT.U32.AND P5, PT, R24, 0x2ff, PT ;  /* 0x000002ff1800780c */ /* 0x000fe20003fa4070 */
[----:B------:R-:W-:Y:S01]  /*0f30*/  IMAD.IADD R24, R9, 0x1, R18 ;  /* 0x0000000109187824 */ /* 0x000fe200078e0212 */
[----:B------:R-:W-:-:S05]  /*0f40*/  SHF.R.U32.HI R17, RZ, 0x4, R19 ;  /* 0x00000004ff117819 */ /* 0x000fca0000011613 */
[----:B------:R-:W-:-:S05]  /*0f50*/  IMAD R23, R12, 0x18, R17 ;  /* 0x000000180c177824 */ /* 0x000fca00078e0211 */
[----:B------:R-:W-:-:S04]  /*0f60*/  ISETP.GT.U32.OR P5, PT, R23, 0x2f, P5 ;  /* 0x0000002f1700780c */ /* 0x000fc80002fa4470 */
        /* <DEDUP_REMOVED lines=9> */
[----:B------:R-:W-:Y:S02]  /*1000*/  HFMA2 R18, -RZ, RZ, 0, 0 ;  /* 0x00000000ff127431 */ /* 0x000fe400000001ff */
        /* <DEDUP_REMOVED lines=13> */
.L_x_15:
[----:B------:R-:W-:Y:S05]  /*10e0*/  BSYNC.RECONVERGENT B1 ;  /* 0x0000000000017941 */ /* 0x000fea0003800200 */
.L_x_14:
[----:B------:R-:W1:Y:S01]  /*10f0*/  S2UR UR5, SR_CgaCtaId ;  /* 0x00000000000579c3 */ /* 0x000e620000008800 */
[----:B------:R-:W-:Y:S01]  /*1100*/  UMOV UR4, 0x400 ;  /* 0x0000040000047882 */ /* 0x000fe20000000000 */
[----:B0-----:R-:W-:Y:S01]  /*1110*/  IMAD.IADD R10, R9, 0x1, R14 ;  /* 0x00000001090a7824 */ /* 0x001fe200078e020e */
[----:B-1----:R-:W-:-:S06]  /*1120*/  ULEA UR4, UR5, UR4, 0x18 ;  /* 0x0000000405047291 */ /* 0x002fcc000f8ec0ff */
[----:B------:R-:W-:-:S05]  /*1130*/  LEA R11, R10, UR4, 0x2 ;  /* 0x000000040a0b7c11 */ /* 0x000fca000f8e10ff */
[----:B-----5:R0:W-:Y:S02]  /*1140*/  STS [R11+0xc], R18 ;  /* 0x00000c120b007388 */ /* 0x0201e40000000800 */
.L_x_13:
[----:B------:R-:W-:Y:S05]  /*1150*/  BSYNC.RECONVERGENT B0 ;  /* 0x0000000000007941 */ /* 0x000fea0003800200 */
.L_x_12:
[----:B------:R-:W-:-:S04]  /*1160*/  IADD3 R14, PT, PT, R14, 0x4, RZ ;  /* 0x000000040e0e7810 */ /* 0x000fc80007ffe0ff */
[----:B------:R-:W-:-:S13]  /*1170*/  ISETP.NE.AND P5, PT, R14, 0x24, PT ;  /* 0x000000240e00780c */ /* 0x000fda0003fa5270 */
[----:B------:R-:W-:Y:S05]  /*1180*/  @P5 BRA `(.L_x_16) ;  /* 0xfffffff400485947 */ /* 0x000fea000383ffff */
[----:B0-----:R-:W0:Y:S01]  /*1190*/  LDC.64 R10, c[0x0][0x388] ;  /* 0x0000e200ff0a7b82 */ /* 0x001e220000000a00 */
[----:B------:R-:W-:-:S04]  /*11a0*/  IMAD R13, R3, 0x2, R12 ;  /* 0x00000002030d7824 */ /* 0x000fc800078e020c */
[----:B------:R-:W-:-:S04]  /*11b0*/  IMAD R13, R13, 0x6c0, R6 ;  /* 0x000006c00d0d7824 */ /* 0x000fc800078e0206 */
[----:B------:R-:W-:-:S04]  /*11c0*/  IMAD R13, R2, 0x1b0, R13 ;  /* 0x000001b0020d7824 */ /* 0x000fc800078e020d */
[----:B0-----:R-:W-:-:S05]  /*11d0*/  IMAD.WIDE.U32 R10, R13, 0x4, R10 ;  /* 0x000000040d0a7825 */ /* 0x001fca00078e000a */
[----:B------:R-:W2:Y:S04]  /*11e0*/  @!P1 LDG.E.CONSTANT R13, desc[UR8][R10.64] ;  /* 0x000000080a0d9981 */ /* 0x000ea8000c1e9900 */
[----:B------:R-:W3:Y:S04]  /*11f0*/  @!P2 LDG.E.CONSTANT R17, desc[UR8][R10.64+0x4] ;  /* 0x000004080a11a981 */ /* 0x000ee8000c1e9900 */
[----:B------:R-:W4:Y:S04]  /*1200*/  @!P3 LDG.E.CONSTANT R19, desc[UR8][R10.64+0x8] ;  /* 0x000008080a13b981 */ /* 0x000f28000c1e9900 */
[----:B------:R-:W5:Y:S04]  /*1210*/  @!P4 LDG.E.CONSTANT R23, desc[UR8][R10.64+0xc] ;  /* 0x00000c080a17c981 */ /* 0x000f68000c1e9900 */
[----:B------:R0:W5:Y:S01]  /*1220*/  @!P0 LDG.E.CONSTANT R25, desc[UR8][R10.64+0x10] ;  /* 0x000010080a198981 */ /* 0x000162000c1e9900 */
[----:B------:R-:W1:Y:S01]  /*1230*/  S2UR UR6, SR_CgaCtaId ;  /* 0x00000000000679c3 */ /* 0x000e620000008800 */
[----:B------:R-:W-:-:S02]  /*1240*/  UMOV UR5, 0x400 ;  /* 0x0000040000057882 */ /* 0x000fc40000000000 */
[----:B------:R-:W-:Y:S01]  /*1250*/  UIADD3 UR4, UPT, UPT, UR5, 0x6c00, URZ ;  /* 0x00006c0005047890 */ /* 0x000fe2000fffe0ff */
[----:B0-----:R-:W-:-:S03]  /*1260*/  IMAD.MOV.U32 R10, RZ, RZ, RZ ;  /* 0x000000ffff0a7224 */ /* 0x001fc600078e00ff */
[----:B-1----:R-:W-:Y:S02]  /*1270*/  ULEA UR4, UR6, UR4, 0x18 ;  /* 0x0000000406047291 */ /* 0x002fe4000f8ec0ff */
[----:B------:R-:W-:-:S04]  /*1280*/  ULEA UR5, UR6, UR5, 0x18 ;  /* 0x0000000506057291 */ /* 0x000fc8000f8ec0ff */
[----:B------:R-:W-:-:S05]  /*1290*/  LEA R12, R4, UR4, 0x2 ;  /* 0x00000004040c7c11 */ /* 0x000fca000f8e10ff */
[----:B--2---:R0:W-:Y:S04]  /*12a0*/  @!P1 STS [R12], R13 ;  /* 0x0000000d0c009388 */ /* 0x0041e80000000800 */
[----:B---3--:R0:W-:Y:S04]  /*12b0*/  @!P2 STS [R12+0x4], R17 ;  /* 0x000004110c00a388 */ /* 0x0081e80000000800 */
[----:B----4-:R0:W-:Y:S04]  /*12c0*/  @!P3 STS [R12+0x8], R19 ;  /* 0x000008130c00b388 */ /* 0x0101e80000000800 */
[----:B-----5:R0:W-:Y:S04]  /*12d0*/  @!P4 STS [R12+0xc], R23 ;  /* 0x00000c170c00c388 */ /* 0x0201e80000000800 */
[----:B------:R0:W-:Y:S01]  /*12e0*/  @!P0 STS [R12+0x10], R25 ;  /* 0x000010190c008388 */ /* 0x0001e20000000800 */
[----:B------:R-:W-:Y:S06]  /*12f0*/  BAR.SYNC.DEFER_BLOCKING 0x0 ;  /* 0x0000000000007b1d */ /* 0x000fec0000010000 */
.L_x_17:
[C---:B0-----:R-:W-:Y:S02]  /*1300*/  IMAD R12, R10.reuse, 0x120, R8 ;  /* 0x000001200a0c7824 */ /* 0x041fe400078e0208 */
[C---:B------:R-:W-:Y:S02]  /*1310*/  IMAD R23, R10.reuse, 0x12, R5 ;  /* 0x000000120a177824 */ /* 0x040fe400078e0205 */
[----:B------:R-:W-:Y:S02]  /*1320*/  IMAD R11, R7, 0x9, R12 ;  /* 0x00000009070b7824 */ /* 0x000fe400078e020c */
[----:B------:R-:W-:Y:S01]  /*1330*/  VIADD R10, R10, 0x1 ;  /* 0x000000010a0a7836 */ /* 0x000fe20000000000 */
[----:B------:R-:W-:Y:S02]  /*1340*/  LEA R23, R23, UR4, 0x2 ;  /* 0x0000000417177c11 */ /* 0x000fe4000f8e10ff */
[----:B------:R-:W-:Y:S02]  /*1350*/  LEA R11, R11, UR5, 0x2 ;  /* 0x000000050b0b7c11 */ /* 0x000fe4000f8e10ff */
[----:B------:R-:W-:Y:S01]  /*1360*/  ISETP.NE.AND P5, PT, R10, 0x18, PT ;  /* 0x000000180a00780c */ /* 0x000fe20003fa5270 */
[----:B------:R-:W-:Y:S04]  /*1370*/  LDS.64 R12, [R23] ;  /* 0x00000000170c7984 */ /* 0x000fe80000000a00 */
[----:B------:R-:W0:Y:S04]  /*1380*/  LDS R14, [R11] ;  /* 0x000000000b0e7984 */ /* 0x000e280000000800 */
[----:B------:R-:W1:Y:S04]  /*1390*/  LDS R26, [R11+0x4] ;  /* 0x000004000b1a7984 */ /* 0x000e680000000800 */
[----:B------:R-:W-:Y:S04]  /*13a0*/  LDS.64 R18, [R23+0x8] ;  /* 0x0000080017127984 */ /* 0x000fe80000000a00 */
[----:B------:R-:W2:Y:S04]  /*13b0*/  LDS R25, [R11+0x8] ;  /* 0x000008000b197984 */ /* 0x000ea80000000800 */
[----:B------:R-:W-:Y:S04]  /*13c0*/  LDS R24, [R11+0x240] ;  /* 0x000240000b187984 */ /* 0x000fe80000000800 */
[----:B------:R-:W3:Y:S04]  /*13d0*/  LDS.64 R16, [R23+0x20] ;  /* 0x0000200017107984 */ /* 0x000ee80000000a00 */
[----:B------:R-:W-:Y:S01]  /*13e0*/  LDS R27, [R11+0x244] ;  /* 0x000244000b1b7984 */ /* 0x000fe20000000800 */
[----:B0-----:R-:W-:-:S04]  /*13f0*/  FFMA R15, R14, R12, R15 ;  /* 0x0000000c0e0f7223 */ /* 0x001fc8000000000f */
[----:B-1----:R-:W-:Y:S02]  /*1400*/  FFMA R12, R26, R13, R15 ;  /* 0x0000000d1a0c7223 */ /* 0x002fe4000000000f */
[----:B------:R-:W0:Y:S04]  /*1410*/  LDS.64 R14, [R23+0x28] ;  /* 0x00002800170e7984 */ /* 0x000e280000000a00 */
[----:B------:R-:W1:Y:S01]  /*1420*/  LDS R26, [R11+0x248] ;  /* 0x000248000b1a7984 */ /* 0x000e620000000800 */
[----:B--2---:R-:W-:-:S03]  /*1430*/  FFMA R25, R25, R18, R12 ;  /* 0x0000001219197223 */ /* 0x004fc6000000000c */
[----:B------:R-:W2:Y:S04]  /*1440*/  LDS R18, [R11+0x24] ;  /* 0x000024000b127984 */ /* 0x000ea80000000800 */
[----:B------:R-:W-:Y:S01]  /*1450*/  LDS.64 R12, [R23+0x10] ;  /* 0x00001000170c7984 */ /* 0x000fe20000000a00 */
[----:B---3--:R-:W-:-:S03]  /*1460*/  FFMA R24, R24, R17, R25 ;  /* 0x0000001118187223 */ /* 0x008fc60000000019 */
[----:B------:R-:W3:Y:S04]  /*1470*/  LDS R17, [R11+0x28] ;  /* 0x000028000b117984 */ /* 0x000ee80000000800 */
[----:B------:R-:W-:Y:S01]  /*1480*/  LDS R25, [R11+0x264] ;  /* 0x000264000b197984 */ /* 0x000fe20000000800 */
[----:B0-----:R-:W-:-:S03]  /*1490*/  FFMA R27, R27, R14, R24 ;  /* 0x0000000e1b1b7223 */ /* 0x001fc60000000018 */
[----:B------:R-:W0:Y:S01]  /*14a0*/  LDS R24, [R11+0x2c] ;  /* 0x00002c000b187984 */ /* 0x000e220000000800 */
[----:B-1----:R-:W-:-:S03]  /*14b0*/  FFMA R27, R26, R15, R27 ;  /* 0x0000000f1a1b7223 */ /* 0x002fc6000000001b */
[----:B------:R-:W1:Y:S01]  /*14c0*/  LDS.64 R14, [R23+0x30] ;  /* 0x00003000170e7984 */ /* 0x000e620000000a00 */
[----:B--2---:R-:W-:-:S03]  /*14d0*/  FFMA R18, R18, R19, R27 ;  /* 0x0000001312127223 */ /* 0x004fc6000000001b */
[----:B------:R-:W2:Y:S01]  /*14e0*/  LDS R26, [R11+0x268] ;  /* 0x000268000b1a7984 */ /* 0x000ea20000000800 */
[----:B---3--:R-:W-:-:S03]  /*14f0*/  FFMA R27, R17, R12, R18 ;  /* 0x0000000c111b7223 */ /* 0x008fc60000000012 */
[----:B------:R-:W-:Y:S04]  /*1500*/  LDS R17, [R11+0x26c] ;  /* 0x00026c000b117984 */ /* 0x000fe80000000800 */
[----:B------:R-:W3:Y:S01]  /*1510*/  LDS.64 R18, [R23+0x38] ;  /* 0x0000380017127984 */ /* 0x000ee20000000a00 */
[----:B0-----:R-:W-:-:S03]  /*1520*/  FFMA R24, R24, R13, R27 ;  /* 0x0000000d18187223 */ /* 0x001fc6000000001b */
[----:B------:R-:W-:Y:S01]  /*1530*/  LDS.64 R12, [R23+0x18] ;  /* 0x00001800170c7984 */ /* 0x000fe20000000a00 */
[----:B-1----:R-:W-:-:S03]  /*1540*/  FFMA R27, R25, R14, R24 ;  /* 0x0000000e191b7223 */ /* 0x002fc60000000018 */
[----:B------:R-:W0:Y:S01]  /*1550*/  LDS R25, [R11+0x48] ;  /* 0x000048000b197984 */ /* 0x000e220000000800 */
[----:B--2---:R-:W-:-:S03]  /*1560*/  FFMA R26, R26, R15, R27 ;  /* 0x0000000f1a1a7223 */ /* 0x004fc6000000001b */
[----:B------:R-:W1:Y:S04]  /*1570*/  LDS R24, [R11+0x4c] ;  /* 0x00004c000b187984 */ /* 0x000e680000000800 */
[----:B------:R-:W2:Y:S04]  /*1580*/  LDS R27, [R11+0x50] ;  /* 0x000050000b1b7984 */ /* 0x000ea80000000800 */
[----:B------:R-:W-:Y:S01]  /*1590*/  LDS.64 R14, [R23+0x40] ;  /* 0x00004000170e7984 */ /* 0x000fe20000000a00 */
[----:B---3--:R-:W-:-:S03]  /*15a0*/  FFMA R28, R17, R18, R26 ;  /* 0x00000012111c7223 */ /* 0x008fc6000000001a */
[----:B------:R-:W3:Y:S04]  /*15b0*/  LDS R18, [R11+0x288] ;  /* 0x000288000b127984 */ /* 0x000ee80000000800 */
[----:B------:R-:W4:Y:S04]  /*15c0*/  LDS R17, [R11+0x28c] ;  /* 0x00028c000b117984 */ /* 0x000f280000000800 */
[----:B------:R-:W5:Y:S01]  /*15d0*/  LDS R26, [R11+0x290] ;  /* 0x000290000b1a7984 */ /* 0x000f620000000800 */
[----:B0-----:R-:W-:-:S04]  /*15e0*/  FFMA R25, R25, R12, R28 ;  /* 0x0000000c19197223 */ /* 0x001fc8000000001c */
[----:B-1----:R-:W-:-:S04]  /*15f0*/  FFMA R24, R24, R13, R25 ;  /* 0x0000000d18187223 */ /* 0x002fc80000000019 */
[----:B--2---:R-:W-:-:S04]  /*1600*/  FFMA R27, R27, R16, R24 ;  /* 0x000000101b1b7223 */ /* 0x004fc80000000018 */
[----:B---3--:R-:W-:-:S04]  /*1610*/  FFMA R18, R18, R19, R27 ;  /* 0x0000001312127223 */ /* 0x008fc8000000001b */
[----:B----4-:R-:W-:-:S04]  /*1620*/  FFMA R17, R17, R14, R18 ;  /* 0x0000000e11117223 */ /* 0x010fc80000000012 */
[----:B-----5:R-:W-:Y:S01]  /*1630*/  FFMA R15, R26, R15, R17 ;  /* 0x0000000f1a0f7223 */ /* 0x020fe20000000011 */
[----:B------:R-:W-:Y:S06]  /*1640*/  @P5 BRA `(.L_x_17) ;  /* 0xfffffffc002c5947 */ /* 0x000fec000383ffff */
[----:B------:R-:W-:-:S04]  /*1650*/  IADD3 R2, PT, PT, R2, 0x1, RZ ;  /* 0x0000000102027810 */ /* 0x000fc80007ffe0ff */
[----:B------:R-:W-:-:S13]  /*1660*/  ISETP.NE.AND P5, PT, R2, 0x4, PT ;  /* 0x000000040200780c */ /* 0x000fda0003fa5270 */
[----:B------:R-:W-:Y:S05]  /*1670*/  @P5 BRA `(.L_x_18) ;  /* 0xffffffec00f05947 */ /* 0x000fea000383ffff */
[----:B------:R-:W0:Y:S01]  /*1680*/  S2R R9, SR_TID.Z ;  /* 0x0000000000097919 */ /* 0x000e220000002300 */
[----:B------:R-:W1:Y:S01]  /*1690*/  LDC.64 R4, c[0x0][0x390] ;  /* 0x0000e400ff047b82 */ /* 0x000e620000000a00 */
[----:B0-----:R-:W-:-:S04]  /*16a0*/  IMAD R8, R9, 0xc4, R8 ;  /* 0x000000c409087824 */ /* 0x001fc800078e0208 */
[----:B------:R-:W-:-:S04]  /*16b0*/  IMAD R8, R3, 0x188, R8 ;  /* 0x0000018803087824 */ /* 0x000fc800078e0208 */
[----:B------:R-:W-:-:S04]  /*16c0*/  IMAD R7, R7, 0xe, R8 ;  /* 0x0000000e07077824 */ /* 0x000fc800078e0208 */
[----:B------:R-:W-:-:S04]  /*16d0*/  IMAD.IADD R3, R0, 0x1, R7 ;  /* 0x0000000100037824 */ /* 0x000fc800078e0207 */
[----:B-1----:R-:W-:-:S05]  /*16e0*/  IMAD.WIDE.U32 R2, R3, 0x4, R4 ;  /* 0x0000000403027825 */ /* 0x002fca00078e0004 */
[----:B------:R-:W-:Y:S01]  /*16f0*/  STG.E desc[UR8][R2.64], R15 ;  /* 0x0000000f02007986 */ /* 0x000fe2000c101908 */
[----:B------:R-:W-:Y:S05]  /*1700*/  EXIT ;  /* 0x000000000000794d */ /* 0x000fea0003800000 */
.L_x_19:
[----:B------:R-:W-:-:S00]  /*1710*/  BRA `(.L_x_19) ;  /* 0xfffffffc00fc7947 */ /* 0x000fc0000383ffff */
[----:B------:R-:W-:-:S00]  /*1720*/  NOP ;  /* 0x0000000000007918 */ /* 0x000fc00000000000 */
        /* <DEDUP_REMOVED lines=13> */
.L_x_20:


//--------------------- .nv.shared.default_function_kernel0 --------------------------
	.section	.nv.shared.default_function_kernel0,"aw",@nobits
	.sectionflags	@""
	.align	4
.nv.shared.default_function_kernel0:
	.zero		32128


//--------------------- .nv.shared.reserved.0     --------------------------
	.section	.nv.shared.reserved.0,"aw",@nobits
	.weak		__nv_reservedSMEM_offset_0_alias
	.size		__nv_reservedSMEM_offset_0_alias, 0, 64
	.other		__nv_reservedSMEM_offset_0_alias,@"STO_CUDA_RESERVED_SHARED STV_DEFAULT"
__nv_reservedSMEM_offset_0_alias:
	.zero		0
	.zero		64


//--------------------- .nv.constant0.default_function_kernel0 --------------------------
	.section	.nv.constant0.default_function_kernel0,"a",@progbits
	.sectionflags	@""
	.align	4
.nv.constant0.default_function_kernel0:
	.zero		920


//--------------------- SYMBOLS --------------------------

	.type		.nv.reservedSmem.offset0,@object
	.size		.nv.reservedSmem.offset0,0x4
	.type		.nv.reservedSmem.cap,@object
	.size		.nv.reservedSmem.cap,0x4
